//
// Generated by NVIDIA NVVM Compiler
//
// Compiler Build ID: CL-36424714
// Cuda compilation tools, release 13.0, V13.0.88
// Based on NVVM 20.0.0
//

.version 9.0
.target sm_100
.address_size 64

	// .globl	_Z14decrypt_kernelPii
.extern .shared .align 16 .b8 shared_occurenses[];

.visible .entry _Z14decrypt_kernelPii(
	.param .u64 .ptr .align 1 _Z14decrypt_kernelPii_param_0,
	.param .u32 _Z14decrypt_kernelPii_param_1
)
{
	.reg .pred 	%p<2>;
	.reg .b32 	%r<9>;
	.reg .b64 	%rd<5>;

	ld.param.u64 	%rd1, [_Z14decrypt_kernelPii_param_0];
	ld.param.u32 	%r2, [_Z14decrypt_kernelPii_param_1];
	mov.u32 	%r3, %ctaid.x;
	mov.u32 	%r4, %ntid.x;
	mov.u32 	%r5, %tid.x;
	mad.lo.s32 	%r1, %r3, %r4, %r5;
	setp.ge.s32 	%p1, %r1, %r2;
	@%p1 bra 	$L__BB0_2;
	cvta.to.global.u64 	%rd2, %rd1;
	mul.wide.s32 	%rd3, %r1, 4;
	add.s64 	%rd4, %rd2, %rd3;
	ld.global.u32 	%r6, [%rd4];
	mad.lo.s32 	%r7, %r6, 239, 203;
	and.b32  	%r8, %r7, 255;
	st.global.u32 	[%rd4], %r8;
$L__BB0_2:
	ret;

}
	// .globl	_Z23shared_count_occurencesPiS_i
.visible .entry _Z23shared_count_occurencesPiS_i(
	.param .u64 .ptr .align 1 _Z23shared_count_occurencesPiS_i_param_0,
	.param .u64 .ptr .align 1 _Z23shared_count_occurencesPiS_i_param_1,
	.param .u32 _Z23shared_count_occurencesPiS_i_param_2
)
{
	.reg .pred 	%p<2>;
	.reg .b32 	%r<14>;
	.reg .b64 	%rd<8>;

	ld.param.u64 	%rd1, [_Z23shared_count_occurencesPiS_i_param_0];
	ld.param.u64 	%rd2, [_Z23shared_count_occurencesPiS_i_param_1];
	ld.param.u32 	%r2, [_Z23shared_count_occurencesPiS_i_param_2];
	mov.u32 	%r3, %ctaid.x;
	mov.u32 	%r4, %ntid.x;
	mov.u32 	%r5, %tid.x;
	mad.lo.s32 	%r1, %r3, %r4, %r5;
	setp.gt.s32 	%p1, %r1, %r2;
	@%p1 bra 	$L__BB1_2;
	cvta.to.global.u64 	%rd3, %rd1;
	cvta.to.global.u64 	%rd4, %rd2;
	mul.wide.s32 	%rd5, %r1, 4;
	add.s64 	%rd6, %rd3, %rd5;
	ld.global.u32 	%r6, [%rd6];
	shl.b32 	%r7, %r6, 2;
	and.b32  	%r8, %r7, 1020;
	mov.u32 	%r9, shared_occurenses;
	add.s32 	%r10, %r9, %r8;
	atom.shared.add.u32 	%r11, [%r10], 1;
	bar.sync 	0;
	add.s64 	%rd7, %rd4, %rd5;
	ld.shared.u32 	%r12, [%r10];
	atom.global.add.u32 	%r13, [%rd7], %r12;
$L__BB1_2:
	ret;

}
	// .globl	_Z16count_occurencesPiS_i
.visible .entry _Z16count_occurencesPiS_i(
	.param .u64 .ptr .align 1 _Z16count_occurencesPiS_i_param_0,
	.param .u64 .ptr .align 1 _Z16count_occurencesPiS_i_param_1,
	.param .u32 _Z16count_occurencesPiS_i_param_2
)
{
	.reg .pred 	%p<2>;
	.reg .b32 	%r<8>;
	.reg .b64 	%rd<11>;

	ld.param.u64 	%rd1, [_Z16count_occurencesPiS_i_param_0];
	ld.param.u64 	%rd2, [_Z16count_occurencesPiS_i_param_1];
	ld.param.u32 	%r2, [_Z16count_occurencesPiS_i_param_2];
	mov.u32 	%r3, %ctaid.x;
	mov.u32 	%r4, %ntid.x;
	mov.u32 	%r5, %tid.x;
	mad.lo.s32 	%r1, %r3, %r4, %r5;
	setp.ge.s32 	%p1, %r1, %r2;
	@%p1 bra 	$L__BB2_2;
	cvta.to.global.u64 	%rd3, %rd1;
	cvta.to.global.u64 	%rd4, %rd2;
	mul.wide.s32 	%rd5, %r1, 4;
	add.s64 	%rd6, %rd3, %rd5;
	ld.global.u32 	%rd7, [%rd6];
	shl.b64 	%rd8, %rd7, 2;
	and.b64  	%rd9, %rd8, 1020;
	add.s64 	%rd10, %rd4, %rd9;
	ld.global.u32 	%r6, [%rd10];
	add.s32 	%r7, %r6, 1;
	st.global.u32 	[%rd10], %r7;
	bar.sync 	0;
$L__BB2_2:
	ret;

}


// ===== COMPILED SASS (sm_100) =====

	.target	sm_100

	.elftype	@"ET_EXEC"


//--------------------- .note.nv.tkinfo           --------------------------
	.section	.note.nv.tkinfo,"",@"SHT_NOTE"
	.sectionflags	@"SHF_NOTE_NV_TKINFO"
	.tkinfo
        /*0018*/ 	.word	0x00000002
        /*0030*/ 	.string	""
        /*0030*/ 	.string	"ptxas"
        /*0030*/ 	.string	"Cuda compilation tools, release 13.0, V13.0.88"
        /*0030*/ 	.string	"Build cuda_13.0.r13.0/compiler.36424714_0"
        /*0030*/ 	.string	"-arch sm_100 -m 64 "



//--------------------- .note.nv.cuinfo           --------------------------
	.section	.note.nv.cuinfo,"",@"SHT_NOTE"
	.sectionflags	@"SHF_NOTE_NV_CUINFO"
        /*0018*/ 	.short	0x0002
        /*001a*/ 	.short	0x0064
        /*001c*/ 	.short	0x0082
	.zero		2


//--------------------- .nv.info                  --------------------------
	.section	.nv.info,"",@"SHT_CUDA_INFO"
	.align	4


	//----- nvinfo : EIATTR_REGCOUNT
	.align		4
        /*0000*/ 	.byte	0x04, 0x2f
        /*0002*/ 	.short	(.L_1 - .L_0)
	.align		4
.L_0:
        /*0004*/ 	.word	index@(_Z14decrypt_kernelPii)
        /*0008*/ 	.word	0x00000008


	//----- nvinfo : EIATTR_FRAME_SIZE
	.align		4
.L_1:
        /*000c*/ 	.byte	0x04, 0x11
        /*000e*/ 	.short	(.L_3 - .L_2)
	.align		4
.L_2:
        /*0010*/ 	.word	index@(_Z14decrypt_kernelPii)
        /*0014*/ 	.word	0x00000000


	//----- nvinfo : EIATTR_REGCOUNT
	.align		4
.L_3:
        /*0018*/ 	.byte	0x04, 0x2f
        /*001a*/ 	.short	(.L_5 - .L_4)
	.align		4
.L_4:
        /*001c*/ 	.word	index@(_Z23shared_count_occurencesPiS_i)
        /*0020*/ 	.word	0x0000000c


	//----- nvinfo : EIATTR_FRAME_SIZE
	.align		4
.L_5:
        /*0024*/ 	.byte	0x04, 0x11
        /*0026*/ 	.short	(.L_7 - .L_6)
	.align		4
.L_6:
        /*0028*/ 	.word	index@(_Z23shared_count_occurencesPiS_i)
        /*002c*/ 	.word	0x00000000


	//----- nvinfo : EIATTR_REGCOUNT
	.align		4
.L_7:
        /*0030*/ 	.byte	0x04, 0x2f
        /*0032*/ 	.short	(.L_9 - .L_8)
	.align		4
.L_8:
        /*0034*/ 	.word	index@(_Z16count_occurencesPiS_i)
        /*0038*/ 	.word	0x0000000a


	//----- nvinfo : EIATTR_FRAME_SIZE
	.align		4
.L_9:
        /*003c*/ 	.byte	0x04, 0x11
        /*003e*/ 	.short	(.L_11 - .L_10)
	.align		4
.L_10:
        /*0040*/ 	.word	index@(_Z16count_occurencesPiS_i)
        /*0044*/ 	.word	0x00000000


	//----- nvinfo : EIATTR_MIN_STACK_SIZE
	.align		4
.L_11:
        /*0048*/ 	.byte	0x04, 0x12
        /*004a*/ 	.short	(.L_13 - .L_12)
	.align		4
.L_12:
        /*004c*/ 	.word	index@(_Z16count_occurencesPiS_i)
        /*0050*/ 	.word	0x00000000


	//----- nvinfo : EIATTR_MIN_STACK_SIZE
	.align		4
.L_13:
        /*0054*/ 	.byte	0x04, 0x12
        /*0056*/ 	.short	(.L_15 - .L_14)
	.align		4
.L_14:
        /*0058*/ 	.word	index@(_Z23shared_count_occurencesPiS_i)
        /*005c*/ 	.word	0x00000000


	//----- nvinfo : EIATTR_MIN_STACK_SIZE
	.align		4
.L_15:
        /*0060*/ 	.byte	0x04, 0x12
        /*0062*/ 	.short	(.L_17 - .L_16)
	.align		4
.L_16:
        /*0064*/ 	.word	index@(_Z14decrypt_kernelPii)
        /*0068*/ 	.word	0x00000000
.L_17:


//--------------------- .nv.compat                --------------------------
	.section	.nv.compat,"",@"SHT_CUDA_COMPAT_INFO"
	.align	4
        /*0000*/ 	.byte	0x02, 0x09, 0x00, 0x00, 0x02, 0x02, 0x01, 0x00, 0x02, 0x05, 0x05, 0x00, 0x03, 0x07, 0x01, 0x01
        /*0010*/ 	.byte	0x02, 0x03, 0x00, 0x00, 0x02, 0x06, 0x01, 0x00, 0x04, 0x0b, 0x08, 0x00, 0x09, 0x00, 0x00, 0x00
        /*0020*/ 	.byte	0x00, 0x00, 0x00, 0x00


//--------------------- .nv.info._Z16count_occurencesPiS_i --------------------------
	.section	.nv.info._Z16count_occurencesPiS_i,"",@"SHT_CUDA_INFO"
	.sectionflags	@""
	.align	4


	//----- nvinfo : EIATTR_CUDA_API_VERSION
	.align		4
        /*0000*/ 	.byte	0x04, 0x37
        /*0002*/ 	.short	(.L_19 - .L_18)
.L_18:
        /*0004*/ 	.word	0x00000082


	//----- nvinfo : EIATTR_KPARAM_INFO
	.align		4
.L_19:
        /*0008*/ 	.byte	0x04, 0x17
        /*000a*/ 	.short	(.L_21 - .L_20)
.L_20:
        /*000c*/ 	.word	0x00000000
        /*0010*/ 	.short	0x0002
        /*0012*/ 	.short	0x0010
        /*0014*/ 	.byte	0x00, 0xf0, 0x11, 0x00


	//----- nvinfo : EIATTR_KPARAM_INFO
	.align		4
.L_21:
        /*0018*/ 	.byte	0x04, 0x17
        /*001a*/ 	.short	(.L_23 - .L_22)
.L_22:
        /*001c*/ 	.word	0x00000000
        /*0020*/ 	.short	0x0001
        /*0022*/ 	.short	0x0008
        /*0024*/ 	.byte	0x00, 0xf5, 0x21, 0x00


	//----- nvinfo : EIATTR_KPARAM_INFO
	.align		4
.L_23:
        /*0028*/ 	.byte	0x04, 0x17
        /*002a*/ 	.short	(.L_25 - .L_24)
.L_24:
        /*002c*/ 	.word	0x00000000
        /*0030*/ 	.short	0x0000
        /*0032*/ 	.short	0x0000
        /*0034*/ 	.byte	0x00, 0xf5, 0x21, 0x00


	//----- nvinfo : EIATTR_SPARSE_MMA_MASK
	.align		4
.L_25:
        /*0038*/ 	.byte	0x03, 0x50
        /*003a*/ 	.short	0x0000


	//----- nvinfo : EIATTR_MAXREG_COUNT
	.align		4
        /*003c*/ 	.byte	0x03, 0x1b
        /*003e*/ 	.short	0x00ff


	//----- nvinfo : EIATTR_NUM_BARRIERS
	.align		4
        /*0040*/ 	.byte	0x02, 0x4c
        /*0042*/ 	.byte	0x01
	.zero		1


	//----- nvinfo : EIATTR_MERCURY_ISA_VERSION
	.align		4
        /*0044*/ 	.byte	0x03, 0x5f
        /*0046*/ 	.short	0x0101


	//----- nvinfo : EIATTR_VRC_CTA_INIT_COUNT
	.align		4
        /*0048*/ 	.byte	0x02, 0x4a
	.zero		1
	.zero		1


	//----- nvinfo : EIATTR_EXIT_INSTR_OFFSETS
	.align		4
        /*004c*/ 	.byte	0x04, 0x1c
        /*004e*/ 	.short	(.L_27 - .L_26)


	//   ....[0]....
.L_26:
        /*0050*/ 	.word	0x00000070


	//   ....[1]....
        /*0054*/ 	.word	0x00000150


	//----- nvinfo : EIATTR_CBANK_PARAM_SIZE
	.align		4
.L_27:
        /*0058*/ 	.byte	0x03, 0x19
        /*005a*/ 	.short	0x0014


	//----- nvinfo : EIATTR_PARAM_CBANK
	.align		4
        /*005c*/ 	.byte	0x04, 0x0a
        /*005e*/ 	.short	(.L_29 - .L_28)
	.align		4
.L_28:
        /*0060*/ 	.word	index@(.nv.constant0._Z16count_occurencesPiS_i)
        /*0064*/ 	.short	0x0380
        /*0066*/ 	.short	0x0014


	//----- nvinfo : EIATTR_SW_WAR
	.align		4
.L_29:
        /*0068*/ 	.byte	0x04, 0x36
        /*006a*/ 	.short	(.L_31 - .L_30)
.L_30:
        /*006c*/ 	.word	0x00000008
.L_31:


//--------------------- .nv.info._Z23shared_count_occurencesPiS_i --------------------------
	.section	.nv.info._Z23shared_count_occurencesPiS_i,"",@"SHT_CUDA_INFO"
	.sectionflags	@""
	.align	4


	//----- nvinfo : EIATTR_CUDA_API_VERSION
	.align		4
        /*0000*/ 	.byte	0x04, 0x37
        /*0002*/ 	.short	(.L_33 - .L_32)
.L_32:
        /*0004*/ 	.word	0x00000082


	//----- nvinfo : EIATTR_KPARAM_INFO
	.align		4
.L_33:
        /*0008*/ 	.byte	0x04, 0x17
        /*000a*/ 	.short	(.L_35 - .L_34)
.L_34:
        /*000c*/ 	.word	0x00000000
        /*0010*/ 	.short	0x0002
        /*0012*/ 	.short	0x0010
        /*0014*/ 	.byte	0x00, 0xf0, 0x11, 0x00


	//----- nvinfo : EIATTR_KPARAM_INFO
	.align		4
.L_35:
        /*0018*/ 	.byte	0x04, 0x17
        /*001a*/ 	.short	(.L_37 - .L_36)
.L_36:
        /*001c*/ 	.word	0x00000000
        /*0020*/ 	.short	0x0001
        /*0022*/ 	.short	0x0008
        /*0024*/ 	.byte	0x00, 0xf5, 0x21, 0x00


	//----- nvinfo : EIATTR_KPARAM_INFO
	.align		4
.L_37:
        /*0028*/ 	.byte	0x04, 0x17
        /*002a*/ 	.short	(.L_39 - .L_38)
.L_38:
        /*002c*/ 	.word	0x00000000
        /*0030*/ 	.short	0x0000
        /*0032*/ 	.short	0x0000
        /*0034*/ 	.byte	0x00, 0xf5, 0x21, 0x00


	//----- nvinfo : EIATTR_SPARSE_MMA_MASK
	.align		4
.L_39:
        /*0038*/ 	.byte	0x03, 0x50
        /*003a*/ 	.short	0x0000


	//----- nvinfo : EIATTR_MAXREG_COUNT
	.align		4
        /*003c*/ 	.byte	0x03, 0x1b
        /*003e*/ 	.short	0x00ff


	//----- nvinfo : EIATTR_NUM_BARRIERS
	.align		4
        /*0040*/ 	.byte	0x02, 0x4c
        /*0042*/ 	.byte	0x01
	.zero		1


	//----- nvinfo : EIATTR_MERCURY_ISA_VERSION
	.align		4
        /*0044*/ 	.byte	0x03, 0x5f
        /*0046*/ 	.short	0x0101


	//----- nvinfo : EIATTR_VRC_CTA_INIT_COUNT
	.align		4
        /*0048*/ 	.byte	0x02, 0x4a
	.zero		1
	.zero		1


	//----- nvinfo : EIATTR_EXIT_INSTR_OFFSETS
	.align		4
        /*004c*/ 	.byte	0x04, 0x1c
        /*004e*/ 	.short	(.L_41 - .L_40)


	//   ....[0]....
.L_40:
        /*0050*/ 	.word	0x00000070


	//   ....[1]....
        /*0054*/ 	.word	0x00000170


	//----- nvinfo : EIATTR_CBANK_PARAM_SIZE
	.align		4
.L_41:
        /*0058*/ 	.byte	0x03, 0x19
        /*005a*/ 	.short	0x0014


	//----- nvinfo : EIATTR_PARAM_CBANK
	.align		4
        /*005c*/ 	.byte	0x04, 0x0a
        /*005e*/ 	.short	(.L_43 - .L_42)
	.align		4
.L_42:
        /*0060*/ 	.word	index@(.nv.constant0._Z23shared_count_occurencesPiS_i)
        /*0064*/ 	.short	0x0380
        /*0066*/ 	.short	0x0014


	//----- nvinfo : EIATTR_SW_WAR
	.align		4
.L_43:
        /*0068*/ 	.byte	0x04, 0x36
        /*006a*/ 	.short	(.L_45 - .L_44)
.L_44:
        /*006c*/ 	.word	0x00000008
.L_45:


//--------------------- .nv.info._Z14decrypt_kernelPii --------------------------
	.section	.nv.info._Z14decrypt_kernelPii,"",@"SHT_CUDA_INFO"
	.sectionflags	@""
	.align	4


	//----- nvinfo : EIATTR_CUDA_API_VERSION
	.align		4
        /*0000*/ 	.byte	0x04, 0x37
        /*0002*/ 	.short	(.L_47 - .L_46)
.L_46:
        /*0004*/ 	.word	0x00000082


	//----- nvinfo : EIATTR_KPARAM_INFO
	.align		4
.L_47:
        /*0008*/ 	.byte	0x04, 0x17
        /*000a*/ 	.short	(.L_49 - .L_48)
.L_48:
        /*000c*/ 	.word	0x00000000
        /*0010*/ 	.short	0x0001
        /*0012*/ 	.short	0x0008
        /*0014*/ 	.byte	0x00, 0xf0, 0x11, 0x00


	//----- nvinfo : EIATTR_KPARAM_INFO
	.align		4
.L_49:
        /*0018*/ 	.byte	0x04, 0x17
        /*001a*/ 	.short	(.L_51 - .L_50)
.L_50:
        /*001c*/ 	.word	0x00000000
        /*0020*/ 	.short	0x0000
        /*0022*/ 	.short	0x0000
        /*0024*/ 	.byte	0x00, 0xf5, 0x21, 0x00


	//----- nvinfo : EIATTR_SPARSE_MMA_MASK
	.align		4
.L_51:
        /*0028*/ 	.byte	0x03, 0x50
        /*002a*/ 	.short	0x0000


	//----- nvinfo : EIATTR_MAXREG_COUNT
	.align		4
        /*002c*/ 	.byte	0x03, 0x1b
        /*002e*/ 	.short	0x00ff


	//----- nvinfo : EIATTR_MERCURY_ISA_VERSION
	.align		4
        /*0030*/ 	.byte	0x03, 0x5f
        /*0032*/ 	.short	0x0101


	//----- nvinfo : EIATTR_VRC_CTA_INIT_COUNT
	.align		4
        /*0034*/ 	.byte	0x02, 0x4a
	.zero		1
	.zero		1


	//----- nvinfo : EIATTR_EXIT_INSTR_OFFSETS
	.align		4
        /*0038*/ 	.byte	0x04, 0x1c
        /*003a*/ 	.short	(.L_53 - .L_52)


	//   ....[0]....
.L_52:
        /*003c*/ 	.word	0x00000070


	//   ....[1]....
        /*0040*/ 	.word	0x00000100


	//----- nvinfo : EIATTR_CBANK_PARAM_SIZE
	.align		4
.L_53:
        /*0044*/ 	.byte	0x03, 0x19
        /*0046*/ 	.short	0x000c


	//----- nvinfo : EIATTR_PARAM_CBANK
	.align		4
        /*0048*/ 	.byte	0x04, 0x0a
        /*004a*/ 	.short	(.L_55 - .L_54)
	.align		4
.L_54:
        /*004c*/ 	.word	index@(.nv.constant0._Z14decrypt_kernelPii)
        /*0050*/ 	.short	0x0380
        /*0052*/ 	.short	0x000c


	//----- nvinfo : EIATTR_SW_WAR
	.align		4
.L_55:
        /*0054*/ 	.byte	0x04, 0x36
        /*0056*/ 	.short	(.L_57 - .L_56)
.L_56:
        /*0058*/ 	.word	0x00000008
.L_57:


//--------------------- .nv.callgraph             --------------------------
	.section	.nv.callgraph,"",@"SHT_CUDA_CALLGRAPH"
	.align	4
	.sectionentsize	8
	.align		4
        /*0000*/ 	.word	0x00000000
	.align		4
        /*0004*/ 	.word	0xffffffff
	.align		4
        /*0008*/ 	.word	0x00000000
	.align		4
        /*000c*/ 	.word	0xfffffffe
	.align		4
        /*0010*/ 	.word	0x00000000
	.align		4
        /*0014*/ 	.word	0xfffffffd
	.align		4
        /*0018*/ 	.word	0x00000000
	.align		4
        /*001c*/ 	.word	0xfffffffc


//--------------------- .text._Z16count_occurencesPiS_i --------------------------
	.section	.text._Z16count_occurencesPiS_i,"ax",@progbits
	.align	128
        .global         _Z16count_occurencesPiS_i
        .type           _Z16count_occurencesPiS_i,@function
        .size           _Z16count_occurencesPiS_i,(.L_x_3 - _Z16count_occurencesPiS_i)
        .other          _Z16count_occurencesPiS_i,@"STO_CUDA_ENTRY STV_DEFAULT"
_Z16count_occurencesPiS_i:
.text._Z16count_occurencesPiS_i:
[----:B------:R-:W-:Y:S01]  /*0000*/  LDC R1, c[0x0][0x37c] ;  /* 0x0000df00ff017b82 */ /* 0x000fe20000000800 */
[----:B------:R-:W0:Y:S07]  /*0010*/  S2R R0, SR_TID.X ;  /* 0x0000000000007919 */ /* 0x000e2e0000002100 */
[----:B------:R-:W0:Y:S01]  /*0020*/  S2UR UR4, SR_CTAID.X ;  /* 0x00000000000479c3 */ /* 0x000e220000002500 */
[----:B------:R-:W1:Y:S07]  /*0030*/  LDCU UR5, c[0x0][0x390] ;  /* 0x00007200ff0577ac */ /* 0x000e6e0008000800 */
[----:B------:R-:W0:Y:S02]  /*0040*/  LDC R5, c[0x0][0x360] ;  /* 0x0000d800ff057b82 */ /* 0x000e240000000800 */
[----:B0-----:R-:W-:-:S05]  /*0050*/  IMAD R5, R5, UR4, R0 ;  /* 0x0000000405057c24 */ /* 0x001fca000f8e0200 */
[----:B-1----:R-:W-:-:S13]  /*0060*/  ISETP.GE.AND P0, PT, R5, UR5, PT ;  /* 0x0000000505007c0c */ /* 0x002fda000bf06270 */
[----:B------:R-:W-:Y:S05]  /*0070*/  @P0 EXIT ;  /* 0x000000000000094d */ /* 0x000fea0003800000 */
[----:B------:R-:W0:Y:S01]  /*0080*/  LDC.64 R2, c[0x0][0x380] ;  /* 0x0000e000ff027b82 */ /* 0x000e220000000a00 */
[----:B------:R-:W1:Y:S01]  /*0090*/  LDCU.64 UR4, c[0x0][0x358] ;  /* 0x00006b00ff0477ac */ /* 0x000e620008000a00 */
[----:B------:R-:W2:Y:S01]  /*00a0*/  LDCU.64 UR6, c[0x0][0x388] ;  /* 0x00007100ff0677ac */ /* 0x000ea20008000a00 */
[----:B0-----:R-:W-:-:S06]  /*00b0*/  IMAD.WIDE R2, R5, 0x4, R2 ;  /* 0x0000000405027825 */ /* 0x001fcc00078e0202 */
[----:B-1----:R-:W3:Y:S02]  /*00c0*/  LDG.E R2, desc[UR4][R2.64] ;  /* 0x0000000402027981 */ /* 0x002ee4000c1e1900 */
[----:B---3--:R-:W-:-:S05]  /*00d0*/  IMAD.SHL.U32 R0, R2, 0x4, RZ ;  /* 0x0000000402007824 */ /* 0x008fca00078e00ff */
[----:B------:R-:W-:-:S04]  /*00e0*/  LOP3.LUT R0, R0, 0x3fc, RZ, 0xc0, !PT ;  /* 0x000003fc00007812 */ /* 0x000fc800078ec0ff */
[----:B--2---:R-:W-:-:S04]  /*00f0*/  IADD3 R4, P0, PT, R0, UR6, RZ ;  /* 0x0000000600047c10 */ /* 0x004fc8000ff1e0ff */
[----:B------:R-:W-:-:S05]  /*0100*/  IADD3.X R5, PT, PT, RZ, UR7, RZ, P0, !PT ;  /* 0x00000007ff057c10 */ /* 0x000fca00087fe4ff */
[----:B------:R-:W2:Y:S02]  /*0110*/  LDG.E R0, desc[UR4][R4.64] ;  /* 0x0000000404007981 */ /* 0x000ea4000c1e1900 */
[----:B--2---:R-:W-:-:S05]  /*0120*/  VIADD R7, R0, 0x1 ;  /* 0x0000000100077836 */ /* 0x004fca0000000000 */
[----:B------:R-:W-:Y:S01]  /*0130*/  STG.E desc[UR4][R4.64], R7 ;  /* 0x0000000704007986 */ /* 0x000fe2000c101904 */
[----:B------:R-:W-:Y:S06]  /*0140*/  BAR.SYNC.DEFER_BLOCKING 0x0 ;  /* 0x0000000000007b1d */ /* 0x000fec0000010000 */
[----:B------:R-:W-:Y:S05]  /*0150*/  EXIT ;  /* 0x000000000000794d */ /* 0x000fea0003800000 */
.L_x_0:
[----:B------:R-:W-:-:S00]  /*0160*/  BRA `(.L_x_0) ;  /* 0xfffffffc00fc7947 */ /* 0x000fc0000383ffff */
[----:B------:R-:W-:-:S00]  /*0170*/  NOP ;  /* 0x0000000000007918 */ /* 0x000fc00000000000 */
        /* <DEDUP_REMOVED lines=8> */
.L_x_3:


//--------------------- .text._Z23shared_count_occurencesPiS_i --------------------------
	.section	.text._Z23shared_count_occurencesPiS_i,"ax",@progbits
	.align	128
        .global         _Z23shared_count_occurencesPiS_i
        .type           _Z23shared_count_occurencesPiS_i,@function
        .size           _Z23shared_count_occurencesPiS_i,(.L_x_4 - _Z23shared_count_occurencesPiS_i)
        .other          _Z23shared_count_occurencesPiS_i,@"STO_CUDA_ENTRY STV_DEFAULT"
_Z23shared_count_occurencesPiS_i:
.text._Z23shared_count_occurencesPiS_i:
[----:B------:R-:W-:Y:S01]  /*0000*/  LDC R1, c[0x0][0x37c] ;  /* 0x0000df00ff017b82 */ /* 0x000fe20000000800 */
[----:B------:R-:W0:Y:S07]  /*0010*/  S2R R0, SR_TID.X ;  /* 0x0000000000007919 */ /* 0x000e2e0000002100 */
[----:B------:R-:W0:Y:S01]  /*0020*/  S2UR UR4, SR_CTAID.X ;  /* 0x00000000000479c3 */ /* 0x000e220000002500 */
[----:B------:R-:W1:Y:S07]  /*0030*/  LDCU UR5, c[0x0][0x390] ;  /* 0x00007200ff0577ac */ /* 0x000e6e0008000800 */
[----:B------:R-:W0:Y:S02]  /*0040*/  LDC R7, c[0x0][0x360] ;  /* 0x0000d800ff077b82 */ /* 0x000e240000000800 */
[----:B0-----:R-:W-:-:S05]  /*0050*/  IMAD R7, R7, UR4, R0 ;  /* 0x0000000407077c24 */ /* 0x001fca000f8e0200 */
[----:B-1----:R-:W-:-:S13]  /*0060*/  ISETP.GT.AND P0, PT, R7, UR5, PT ;  /* 0x0000000507007c0c */ /* 0x002fda000bf04270 */
[----:B------:R-:W-:Y:S05]  /*0070*/  @P0 EXIT ;  /* 0x000000000000094d */ /* 0x000fea0003800000 */
[----:B------:R-:W0:Y:S01]  /*0080*/  LDC.64 R2, c[0x0][0x380] ;  /* 0x0000e000ff027b82 */ /* 0x000e220000000a00 */
[----:B------:R-:W1:Y:S07]  /*0090*/  LDCU.64 UR6, c[0x0][0x358] ;  /* 0x00006b00ff0677ac */ /* 0x000e6e0008000a00 */
[----:B------:R-:W2:Y:S01]  /*00a0*/  S2UR UR5, SR_CgaCtaId ;  /* 0x00000000000579c3 */ /* 0x000ea20000008800 */
[----:B------:R-:W-:-:S07]  /*00b0*/  UMOV UR4, 0x400 ;  /* 0x0000040000047882 */ /* 0x000fce0000000000 */
[----:B------:R-:W3:Y:S01]  /*00c0*/  LDC.64 R4, c[0x0][0x388] ;  /* 0x0000e200ff047b82 */ /* 0x000ee20000000a00 */
[----:B0-----:R-:W-:-:S06]  /*00d0*/  IMAD.WIDE R2, R7, 0x4, R2 ;  /* 0x0000000407027825 */ /* 0x001fcc00078e0202 */
[----:B-1----:R-:W4:Y:S01]  /*00e0*/  LDG.E R2, desc[UR6][R2.64] ;  /* 0x0000000602027981 */ /* 0x002f22000c1e1900 */
[----:B--2---:R-:W-:Y:S01]  /*00f0*/  ULEA UR4, UR5, UR4, 0x18 ;  /* 0x0000000405047291 */ /* 0x004fe2000f8ec0ff */
[----:B---3--:R-:W-:Y:S01]  /*0100*/  IMAD.WIDE R4, R7, 0x4, R4 ;  /* 0x0000000407047825 */ /* 0x008fe200078e0204 */
[----:B----4-:R-:W-:-:S04]  /*0110*/  SHF.L.U32 R0, R2, 0x2, RZ ;  /* 0x0000000202007819 */ /* 0x010fc800000006ff */
[----:B------:R-:W-:-:S05]  /*0120*/  LOP3.LUT R0, R0, 0x3fc, RZ, 0xc0, !PT ;  /* 0x000003fc00007812 */ /* 0x000fca00078ec0ff */
[----:B------:R-:W-:Y:S01]  /*0130*/  ATOMS.POPC.INC.32 RZ, [R0+UR4] ;  /* 0x0000000000ff7f8c */ /* 0x000fe2000d800004 */
[----:B------:R-:W-:Y:S06]  /*0140*/  BAR.SYNC.DEFER_BLOCKING 0x0 ;  /* 0x0000000000007b1d */ /* 0x000fec0000010000 */
[----:B------:R-:W0:Y:S04]  /*0150*/  LDS R9, [R0+UR4] ;  /* 0x0000000400097984 */ /* 0x000e280008000800 */
[----:B0-----:R-:W-:Y:S01]  /*0160*/  REDG.E.ADD.STRONG.GPU desc[UR6][R4.64], R9 ;  /* 0x000000090400798e */ /* 0x001fe2000c12e106 */
[----:B------:R-:W-:Y:S05]  /*0170*/  EXIT ;  /* 0x000000000000794d */ /* 0x000fea0003800000 */
.L_x_1:
        /* <DEDUP_REMOVED lines=16> */
.L_x_4:


//--------------------- .text._Z14decrypt_kernelPii --------------------------
	.section	.text._Z14decrypt_kernelPii,"ax",@progbits
	.align	128
        .global         _Z14decrypt_kernelPii
        .type           _Z14decrypt_kernelPii,@function
        .size           _Z14decrypt_kernelPii,(.L_x_5 - _Z14decrypt_kernelPii)
        .other          _Z14decrypt_kernelPii,@"STO_CUDA_ENTRY STV_DEFAULT"
_Z14decrypt_kernelPii:
.text._Z14decrypt_kernelPii:
        /* <DEDUP_REMOVED lines=10> */
[----:B0-----:R-:W-:-:S05]  /*00a0*/  IMAD.WIDE R2, R5, 0x4, R2 ;  /* 0x0000000405027825 */ /* 0x001fca00078e0202 */
[----:B-1----:R-:W2:Y:S01]  /*00b0*/  LDG.E R0, desc[UR4][R2.64] ;  /* 0x0000000402007981 */ /* 0x002ea2000c1e1900 */
[----:B------:R-:W-:-:S05]  /*00c0*/  HFMA2 R5, -RZ, RZ, 0, 1.4245510101318359375e-05 ;  /* 0x000000efff057431 */ /* 0x000fca00000001ff */
[----:B--2---:R-:W-:-:S05]  /*00d0*/  IMAD R0, R0, R5, 0xcb ;  /* 0x000000cb00007424 */ /* 0x004fca00078e0205 */
[----:B------:R-:W-:-:S05]  /*00e0*/  LOP3.LUT R5, R0, 0xff, RZ, 0xc0, !PT ;  /* 0x000000ff00057812 */ /* 0x000fca00078ec0ff */
[----:B------:R-:W-:Y:S01]  /*00f0*/  STG.E desc[UR4][R2.64], R5 ;  /* 0x0000000502007986 */ /* 0x000fe2000c101904 */
[----:B------:R-:W-:Y:S05]  /*0100*/  EXIT ;  /* 0x000000000000794d */ /* 0x000fea0003800000 */
.L_x_2:
        /* <DEDUP_REMOVED lines=15> */
.L_x_5:


//--------------------- .nv.shared._Z16count_occurencesPiS_i --------------------------
	.section	.nv.shared._Z16count_occurencesPiS_i,"aw",@nobits
	.sectionflags	@""
	.align	16
	.zero		1024


//--------------------- .nv.shared.reserved.0     --------------------------
	.section	.nv.shared.reserved.0,"aw",@nobits
	.weak		__nv_reservedSMEM_offset_0_alias
	.size		__nv_reservedSMEM_offset_0_alias, 0, 64
	.other		__nv_reservedSMEM_offset_0_alias,@"STO_CUDA_RESERVED_SHARED STV_DEFAULT"
__nv_reservedSMEM_offset_0_alias:
	.zero		0
	.zero		64


//--------------------- .nv.shared._Z23shared_count_occurencesPiS_i --------------------------
	.section	.nv.shared._Z23shared_count_occurencesPiS_i,"aw",@nobits
	.sectionflags	@""
	.align	16
	.zero		1024


//--------------------- .nv.shared._Z14decrypt_kernelPii --------------------------
	.section	.nv.shared._Z14decrypt_kernelPii,"aw",@nobits
	.sectionflags	@""
	.align	16
	.zero		1024


//--------------------- .nv.constant0._Z16count_occurencesPiS_i --------------------------
	.section	.nv.constant0._Z16count_occurencesPiS_i,"a",@progbits
	.sectionflags	@""
	.align	4
.nv.constant0._Z16count_occurencesPiS_i:
	.zero		916


//--------------------- .nv.constant0._Z23shared_count_occurencesPiS_i --------------------------
	.section	.nv.constant0._Z23shared_count_occurencesPiS_i,"a",@progbits
	.sectionflags	@""
	.align	4
.nv.constant0._Z23shared_count_occurencesPiS_i:
	.zero		916


//--------------------- .nv.constant0._Z14decrypt_kernelPii --------------------------
	.section	.nv.constant0._Z14decrypt_kernelPii,"a",@progbits
	.sectionflags	@""
	.align	4
.nv.constant0._Z14decrypt_kernelPii:
	.zero		908


//--------------------- SYMBOLS --------------------------

	.type		.nv.reservedSmem.offset0,@object
	.size		.nv.reservedSmem.offset0,0x4
	.type		.nv.reservedSmem.cap,@object
	.size		.nv.reservedSmem.cap,0x4
